	.headerflags	@"EF_CUDA_TEXMODE_UNIFIED EF_CUDA_64BIT_ADDRESS EF_CUDA_ACCELERATORS EF_CUDA_SM90 EF_CUDA_VIRTUAL_SM(EF_CUDA_SM90)"
	.elftype	@"ET_EXEC"


//--------------------- .nv.info                  --------------------------
	.section	.nv.info,"",@"SHT_CUDA_INFO"
	.align	4


	//----- nvinfo : EIATTR_REGCOUNT
	.align		4
        /*0000*/ 	.byte	0x04, 0x2f
        /*0002*/ 	.short	(.L_1 - .L_0)
	.align		4
.L_0:
        /*0004*/ 	.word	index@(triton_poi_fused__to_copy__unsafe_index_add_arange_clamp_convolution_mul_sub_6)
        /*0008*/ 	.word	0x00000020


	//----- nvinfo : EIATTR_MIN_STACK_SIZE
	.align		4
.L_1:
        /*000c*/ 	.byte	0x04, 0x12
        /*000e*/ 	.short	(.L_3 - .L_2)
	.align		4
.L_2:
        /*0010*/ 	.word	index@(triton_poi_fused__to_copy__unsafe_index_add_arange_clamp_convolution_mul_sub_6)
        /*0014*/ 	.word	0x00000000


	//----- nvinfo : EIATTR_FRAME_SIZE
	.align		4
.L_3:
        /*0018*/ 	.byte	0x04, 0x11
        /*001a*/ 	.short	(.L_5 - .L_4)
	.align		4
.L_4:
        /*001c*/ 	.word	index@(triton_poi_fused__to_copy__unsafe_index_add_arange_clamp_convolution_mul_sub_6)
        /*0020*/ 	.word	0x00000000


	//----- nvinfo : EIATTR_MIN_STACK_SIZE
	.align		4
.L_5:
        /*0024*/ 	.byte	0x04, 0x12
        /*0026*/ 	.short	(.L_7 - .L_6)
	.align		4
.L_6:
        /*0028*/ 	.word	index@(triton_poi_fused__to_copy__unsafe_index_add_arange_clamp_convolution_mul_sub_6)
        /*002c*/ 	.word	0x00000000
.L_7:


//--------------------- .nv.info.triton_poi_fused__to_copy__unsafe_index_add_arange_clamp_convolution_mul_sub_6 --------------------------
	.section	.nv.info.triton_poi_fused__to_copy__unsafe_index_add_arange_clamp_convolution_mul_sub_6,"",@"SHT_CUDA_INFO"
	.sectionflags	@""
	.align	4


	//----- nvinfo : EIATTR_CUDA_API_VERSION
	.align		4
        /*0000*/ 	.byte	0x04, 0x37
        /*0002*/ 	.short	(.L_9 - .L_8)
.L_8:
        /*0004*/ 	.word	0x0000007c


	//----- nvinfo : EIATTR_KPARAM_INFO
	.align		4
.L_9:
        /*0008*/ 	.byte	0x04, 0x17
        /*000a*/ 	.short	(.L_11 - .L_10)
.L_10:
        /*000c*/ 	.word	0x00000000
        /*0010*/ 	.short	0x0003
        /*0012*/ 	.short	0x0018
        /*0014*/ 	.byte	0x00, 0xf0, 0x11, 0x00


	//----- nvinfo : EIATTR_KPARAM_INFO
	.align		4
.L_11:
        /*0018*/ 	.byte	0x04, 0x17
        /*001a*/ 	.short	(.L_13 - .L_12)
.L_12:
        /*001c*/ 	.word	0x00000000
        /*0020*/ 	.short	0x0002
        /*0022*/ 	.short	0x0010
        /*0024*/ 	.byte	0x00, 0xf4, 0x21, 0x00


	//----- nvinfo : EIATTR_KPARAM_INFO
	.align		4
.L_13:
        /*0028*/ 	.byte	0x04, 0x17
        /*002a*/ 	.short	(.L_15 - .L_14)
.L_14:
        /*002c*/ 	.word	0x00000000
        /*0030*/ 	.short	0x0001
        /*0032*/ 	.short	0x0008
        /*0034*/ 	.byte	0x00, 0xf4, 0x21, 0x00


	//----- nvinfo : EIATTR_KPARAM_INFO
	.align		4
.L_15:
        /*0038*/ 	.byte	0x04, 0x17
        /*003a*/ 	.short	(.L_17 - .L_16)
.L_16:
        /*003c*/ 	.word	0x00000000
        /*0040*/ 	.short	0x0000
        /*0042*/ 	.short	0x0000
        /*0044*/ 	.byte	0x00, 0xf4, 0x21, 0x00


	//----- nvinfo : EIATTR_SPARSE_MMA_MASK
	.align		4
.L_17:
        /*0048*/ 	.byte	0x03, 0x50
        /*004a*/ 	.short	0x0000


	//----- nvinfo : EIATTR_MAXREG_COUNT
	.align		4
        /*004c*/ 	.byte	0x03, 0x1b
        /*004e*/ 	.short	0x00ff


	//----- nvinfo : EIATTR_EXIT_INSTR_OFFSETS
	.align		4
        /*0050*/ 	.byte	0x04, 0x1c
        /*0052*/ 	.short	(.L_19 - .L_18)


	//   ....[0]....
.L_18:
        /*0054*/ 	.word	0x00000830


	//----- nvinfo : EIATTR_REQNTID
	.align		4
.L_19:
        /*0058*/ 	.byte	0x04, 0x10
        /*005a*/ 	.short	(.L_21 - .L_20)
.L_20:
        /*005c*/ 	.word	0x00000100
        /*0060*/ 	.word	0x00000001
        /*0064*/ 	.word	0x00000001


	//----- nvinfo : EIATTR_CBANK_PARAM_SIZE
	.align		4
.L_21:
        /*0068*/ 	.byte	0x03, 0x19
        /*006a*/ 	.short	0x001c


	//----- nvinfo : EIATTR_PARAM_CBANK
	.align		4
        /*006c*/ 	.byte	0x04, 0x0a
        /*006e*/ 	.short	(.L_23 - .L_22)
	.align		4
.L_22:
        /*0070*/ 	.word	index@(.nv.constant0.triton_poi_fused__to_copy__unsafe_index_add_arange_clamp_convolution_mul_sub_6)
        /*0074*/ 	.short	0x0210
        /*0076*/ 	.short	0x001c


	//----- nvinfo : EIATTR_SW_WAR
	.align		4
.L_23:
        /*0078*/ 	.byte	0x04, 0x36
        /*007a*/ 	.short	(.L_25 - .L_24)
.L_24:
        /*007c*/ 	.word	0x00000008
.L_25:


//--------------------- .nv.callgraph             --------------------------
	.section	.nv.callgraph,"",@"SHT_CUDA_CALLGRAPH"
	.align	4
	.sectionentsize	8
	.align		4
        /*0000*/ 	.word	0x00000000
	.align		4
        /*0004*/ 	.word	0xffffffff
	.align		4
        /*0008*/ 	.word	0x00000000
	.align		4
        /*000c*/ 	.word	0xfffffffe
	.align		4
        /*0010*/ 	.word	0x00000000
	.align		4
        /*0014*/ 	.word	0xfffffffd
	.align		4
        /*0018*/ 	.word	0x00000000
	.align		4
        /*001c*/ 	.word	0xfffffffc


//--------------------- .text.triton_poi_fused__to_copy__unsafe_index_add_arange_clamp_convolution_mul_sub_6 --------------------------
	.section	.text.triton_poi_fused__to_copy__unsafe_index_add_arange_clamp_convolution_mul_sub_6,"ax",@progbits
	.align	128
        .global         triton_poi_fused__to_copy__unsafe_index_add_arange_clamp_convolution_mul_sub_6
        .type           triton_poi_fused__to_copy__unsafe_index_add_arange_clamp_convolution_mul_sub_6,@function
        .size           triton_poi_fused__to_copy__unsafe_index_add_arange_clamp_convolution_mul_sub_6,(.L_x_1 - triton_poi_fused__to_copy__unsafe_index_add_arange_clamp_convolution_mul_sub_6)
        .other          triton_poi_fused__to_copy__unsafe_index_add_arange_clamp_convolution_mul_sub_6,@"STO_CUDA_ENTRY STV_DEFAULT"
triton_poi_fused__to_copy__unsafe_index_add_arange_clamp_convolution_mul_sub_6:
.text.triton_poi_fused__to_copy__unsafe_index_add_arange_clamp_convolution_mul_sub_6:
[----:B------:R-:W-:Y:S01]  /*0000*/  LDC R1, c[0x0][0x28] ;  /* 0x00000a00ff017b82 */ /* 0x000fe20000000800 */
[----:B------:R-:W1:Y:S01]  /*0010*/  S2R R0, SR_TID.X ;  /* 0x0000000000007919 */ /* 0x000e620000002100 */
[----:B------:R-:W-:Y:S01]  /*0020*/  HFMA2.MMA R8, -RZ, RZ, 1.625, 0 ;  /* 0x3e800000ff087435 */ /* 0x000fe200000001ff */
[----:B------:R-:W-:Y:S01]  /*0030*/  MOV R17, 0x0 ;  /* 0x0000000000117802 */ /* 0x000fe20000000f00 */
[----:B------:R-:W-:Y:S01]  /*0040*/  IMAD.MOV.U32 R16, RZ, RZ, 0x100 ;  /* 0x00000100ff107424 */ /* 0x000fe200078e00ff */
[----:B------:R-:W2:Y:S01]  /*0050*/  S2R R5, SR_CTAID.X ;  /* 0x0000000000057919 */ /* 0x000ea20000002500 */
[----:B------:R-:W-:Y:S01]  /*0060*/  ULDC.64 UR4, c[0x0][0x218] ;  /* 0x0000860000047ab9 */ /* 0x000fe20000000a00 */
[----:B-1----:R-:W-:Y:S01]  /*0070*/  IMAD.SHL.U32 R0, R0, 0x2, RZ ;  /* 0x0000000200007824 */ /* 0x002fe200078e00ff */
[----:B--2---:R-:W-:-:S04]  /*0080*/  SHF.R.S32.HI R7, RZ, 0x16, R5 ;  /* 0x00000016ff077819 */ /* 0x004fc80000011405 */
[----:B------:R-:W-:Y:S02]  /*0090*/  LOP3.LUT R0, R0, 0x1fe, RZ, 0xc0, !PT ;  /* 0x000001fe00007812 */ /* 0x000fe400078ec0ff */
[----:B------:R-:W-:-:S03]  /*00a0*/  SGXT R7, R7, 0x1 ;  /* 0x000000010707781a */ /* 0x000fc60000000200 */
[----:B------:R-:W-:-:S05]  /*00b0*/  IMAD R3, R5, 0x200, R0 ;  /* 0x0000020005037824 */ /* 0x000fca00078e0200 */
[----:B------:R-:W-:-:S04]  /*00c0*/  SHF.R.S32.HI R0, RZ, 0x1f, R3 ;  /* 0x0000001fff007819 */ /* 0x000fc80000011403 */
[----:B------:R-:W-:-:S04]  /*00d0*/  LEA.HI R0, R0, R3, RZ, 0x8 ;  /* 0x0000000300007211 */ /* 0x000fc800078f40ff */
[----:B------:R-:W-:Y:S02]  /*00e0*/  SHF.R.S32.HI R2, RZ, 0x8, R0 ;  /* 0x00000008ff027819 */ /* 0x000fe40000011400 */
[----:B------:R-:W-:Y:S02]  /*00f0*/  LOP3.LUT R6, R0, 0xffffff00, RZ, 0xc0, !PT ;  /* 0xffffff0000067812 */ /* 0x000fe400078ec0ff */
[----:B------:R-:W-:Y:S02]  /*0100*/  LEA.HI R4, R2, R2, RZ, 0x8 ;  /* 0x0000000202047211 */ /* 0x000fe400078f40ff */
[----:B------:R-:W-:Y:S01]  /*0110*/  IADD3 R0, R3, 0x1, RZ ;  /* 0x0000000103007810 */ /* 0x000fe20007ffe0ff */
[----:B------:R-:W-:Y:S01]  /*0120*/  IMAD.IADD R6, R3, 0x1, -R6 ;  /* 0x0000000103067824 */ /* 0x000fe200078e0a06 */
[----:B------:R-:W-:Y:S02]  /*0130*/  LOP3.LUT R5, R4, 0xffffff00, RZ, 0xc0, !PT ;  /* 0xffffff0004057812 */ /* 0x000fe400078ec0ff */
[----:B------:R-:W-:-:S02]  /*0140*/  LEA.HI R4, R7, R0, RZ, 0x8 ;  /* 0x0000000007047211 */ /* 0x000fc400078f40ff */
[----:B------:R-:W-:Y:S01]  /*0150*/  I2FP.F32.S32 R6, R6 ;  /* 0x0000000600067245 */ /* 0x000fe20000201400 */
[----:B------:R-:W-:Y:S01]  /*0160*/  IMAD.IADD R5, R2, 0x1, -R5 ;  /* 0x0000000102057824 */ /* 0x000fe200078e0a05 */
[----:B------:R-:W-:Y:S02]  /*0170*/  LOP3.LUT R9, R4, 0xffffff00, RZ, 0xc0, !PT ;  /* 0xffffff0004097812 */ /* 0x000fe400078ec0ff */
[----:B------:R-:W-:Y:S01]  /*0180*/  LEA.HI R7, R7, R3, RZ, 0x10 ;  /* 0x0000000307077211 */ /* 0x000fe200078f80ff */
[----:B------:R-:W-:Y:S01]  /*0190*/  FADD R6, R6, 0.5 ;  /* 0x3f00000006067421 */ /* 0x000fe20000000000 */
[----:B------:R-:W-:Y:S01]  /*01a0*/  I2FP.F32.S32 R5, R5 ;  /* 0x0000000500057245 */ /* 0x000fe20000201400 */
[----:B------:R-:W-:Y:S01]  /*01b0*/  IMAD.IADD R9, R0, 0x1, -R9 ;  /* 0x0000000100097824 */ /* 0x000fe200078e0a09 */
[----:B------:R-:W-:Y:S01]  /*01c0*/  PRMT R0, R7, 0xbb32, RZ ;  /* 0x0000bb3207007816 */ /* 0x000fe200000000ff */
[----:B------:R-:W-:Y:S02]  /*01d0*/  FFMA R4, R6, R8, -0.5 ;  /* 0xbf00000006047423 */ /* 0x000fe40000000008 */
[----:B------:R-:W-:Y:S01]  /*01e0*/  FADD R5, R5, 0.5 ;  /* 0x3f00000005057421 */ /* 0x000fe20000000000 */
[----:B------:R-:W-:Y:S01]  /*01f0*/  I2FP.F32.S32 R9, R9 ;  /* 0x0000000900097245 */ /* 0x000fe20000201400 */
[----:B------:R-:W-:Y:S01]  /*0200*/  IMAD R2, R0, 0x5556, RZ ;  /* 0x0000555600027824 */ /* 0x000fe200078e02ff */
[----:B------:R-:W-:Y:S01]  /*0210*/  FMNMX R4, RZ, R4, !PT ;  /* 0x00000004ff047209 */ /* 0x000fe20007800000 */
[----:B------:R-:W-:-:S02]  /*0220*/  FFMA R6, R5, R8, -0.5 ;  /* 0xbf00000005067423 */ /* 0x000fc40000000008 */
[----:B------:R-:W-:Y:S01]  /*0230*/  FADD R9, R9, 0.5 ;  /* 0x3f00000009097421 */ /* 0x000fe20000000000 */
[----:B------:R-:W1:Y:S01]  /*0240*/  F2I.TRUNC.NTZ R5, R4 ;  /* 0x0000000400057305 */ /* 0x000e62000020f100 */
[----:B------:R-:W-:Y:S02]  /*0250*/  SHF.R.S32.HI R2, RZ, 0x10, R2 ;  /* 0x00000010ff027819 */ /* 0x000fe40000011402 */
[----:B------:R-:W-:Y:S01]  /*0260*/  FMNMX R6, RZ, R6, !PT ;  /* 0x00000006ff067209 */ /* 0x000fe20007800000 */
[----:B------:R-:W-:Y:S01]  /*0270*/  FFMA R0, R9, R8, -0.5 ;  /* 0xbf00000009007423 */ /* 0x000fe20000000008 */
[----:B------:R-:W-:-:S03]  /*0280*/  LOP3.LUT R11, R2, 0xffff, RZ, 0xc0, !PT ;  /* 0x0000ffff020b7812 */ /* 0x000fc600078ec0ff */
[----:B------:R-:W2:Y:S01]  /*0290*/  F2I.TRUNC.NTZ R8, R6 ;  /* 0x0000000600087305 */ /* 0x000ea2000020f100 */
[----:B------:R-:W-:Y:S02]  /*02a0*/  FMNMX R0, RZ, R0, !PT ;  /* 0x00000000ff007209 */ /* 0x000fe40007800000 */
[----:B------:R-:W-:Y:S02]  /*02b0*/  LEA.HI R2, R11, R2, RZ, 0x11 ;  /* 0x000000020b027211 */ /* 0x000fe400078f88ff */
[----:B-1----:R-:W-:-:S03]  /*02c0*/  ISETP.LT.U32.AND P0, PT, R5, 0x3e, PT ;  /* 0x0000003e0500780c */ /* 0x002fc60003f01070 */
[----:B------:R-:W1:Y:S01]  /*02d0*/  F2I.TRUNC.NTZ R9, R0 ;  /* 0x0000000000097305 */ /* 0x000e62000020f100 */
[----:B------:R-:W-:Y:S02]  /*02e0*/  PRMT R10, R2, 0x9910, RZ ;  /* 0x00009910020a7816 */ /* 0x000fe400000000ff */
[----:B------:R-:W-:Y:S02]  /*02f0*/  PRMT R2, R7, 0x7632, R2 ;  /* 0x0000763207027816 */ /* 0x000fe40000000002 */
[----:B------:R-:W-:Y:S01]  /*0300*/  SHF.R.S32.HI R7, RZ, 0x10, R7 ;  /* 0x00000010ff077819 */ /* 0x000fe20000011407 */
[----:B------:R-:W-:Y:S01]  /*0310*/  IMAD R10, R10, 0x3, RZ ;  /* 0x000000030a0a7824 */ /* 0x000fe200078e02ff */
[C---:B--2---:R-:W-:Y:S01]  /*0320*/  VIMNMX R11, R8.reuse, 0x3e, PT ;  /* 0x0000003e080b7848 */ /* 0x044fe20003fe0100 */
[----:B------:R-:W-:Y:S01]  /*0330*/  IMAD.SHL.U32 R25, R8, 0x40, RZ ;  /* 0x0000004008197824 */ /* 0x000fe200078e00ff */
[----:B------:R-:W-:Y:S01]  /*0340*/  SHF.L.U32 R7, R7, 0xc, RZ ;  /* 0x0000000c07077819 */ /* 0x000fe200000006ff */
[----:B------:R-:W-:-:S02]  /*0350*/  IMAD.MOV R13, RZ, RZ, -R10 ;  /* 0x000000ffff0d7224 */ /* 0x000fc400078e0a0a */
[----:B------:R-:W-:Y:S01]  /*0360*/  IMAD.WIDE R16, R11, 0x100, R16 ;  /* 0x000001000b107825 */ /* 0x000fe200078e0210 */
[----:B------:R-:W-:Y:S02]  /*0370*/  SHF.R.S32.HI R11, RZ, 0x1f, R5 ;  /* 0x0000001fff0b7819 */ /* 0x000fe40000011405 */
[----:B-1----:R-:W-:Y:S02]  /*0380*/  ISETP.LT.U32.AND P1, PT, R9, 0x3e, PT ;  /* 0x0000003e0900780c */ /* 0x002fe40003f21070 */
[----:B------:R-:W-:Y:S02]  /*0390*/  ISETP.LT.AND.EX P0, PT, R11, RZ, PT, P0 ;  /* 0x000000ff0b00720c */ /* 0x000fe40003f01300 */
[----:B------:R-:W-:Y:S02]  /*03a0*/  SHF.R.S32.HI R12, RZ, 0x1f, R9 ;  /* 0x0000001fff0c7819 */ /* 0x000fe40000011409 */
[----:B------:R-:W-:Y:S02]  /*03b0*/  SEL R14, R5, 0x3e, P0 ;  /* 0x0000003e050e7807 */ /* 0x000fe40000000000 */
[----:B------:R-:W-:-:S02]  /*03c0*/  ISETP.LT.AND.EX P1, PT, R12, RZ, PT, P1 ;  /* 0x000000ff0c00720c */ /* 0x000fc40003f21310 */
[----:B------:R-:W-:Y:S02]  /*03d0*/  SEL R15, R11, RZ, P0 ;  /* 0x000000ff0b0f7207 */ /* 0x000fe40000000000 */
[----:B------:R-:W-:Y:S02]  /*03e0*/  LEA R22, P0, R14, UR4, 0x2 ;  /* 0x000000040e167c11 */ /* 0x000fe4000f8010ff */
[----:B------:R-:W-:Y:S02]  /*03f0*/  SEL R10, R9, 0x3e, P1 ;  /* 0x0000003e090a7807 */ /* 0x000fe40000800000 */
[----:B------:R-:W-:Y:S02]  /*0400*/  PRMT R11, R13, 0x7710, RZ ;  /* 0x000077100d0b7816 */ /* 0x000fe400000000ff */
[----:B------:R-:W-:Y:S02]  /*0410*/  SEL R13, R12, RZ, P1 ;  /* 0x000000ff0c0d7207 */ /* 0x000fe40000800000 */
[----:B------:R-:W-:Y:S01]  /*0420*/  LEA.HI.X R23, R14, UR5, R15, 0x2, P0 ;  /* 0x000000050e177c11 */ /* 0x000fe200080f140f */
[----:B------:R-:W-:Y:S01]  /*0430*/  IMAD.IADD R2, R2, 0x1, R11 ;  /* 0x0000000102027824 */ /* 0x000fe200078e020b */
[----:B------:R-:W-:Y:S01]  /*0440*/  LEA R12, P1, R10, UR4, 0x2 ;  /* 0x000000040a0c7c11 */ /* 0x000fe2000f8210ff */
[----:B------:R-:W1:Y:S01]  /*0450*/  LDC.64 R14, c[0x0][0x218] ;  /* 0x00008600ff0e7b82 */ /* 0x000e620000000a00 */
[----:B------:R-:W-:-:S02]  /*0460*/  IADD3 R28, P0, R16, R22, RZ ;  /* 0x00000016101c7210 */ /* 0x000fc40007f1e0ff */
[----:B------:R-:W-:Y:S02]  /*0470*/  LEA.HI.X R13, R10, UR5, R13, 0x2, P1 ;  /* 0x000000050a0d7c11 */ /* 0x000fe400088f140d */
[----:B------:R-:W-:Y:S01]  /*0480*/  IADD3.X R29, R17, R23, RZ, P0, !PT ;  /* 0x00000017111d7210 */ /* 0x000fe200007fe4ff */
[C---:B------:R-:W-:Y:S01]  /*0490*/  IMAD.WIDE R22, R25.reuse, 0x4, R22 ;  /* 0x0000000419167825 */ /* 0x040fe200078e0216 */
[----:B------:R-:W-:Y:S02]  /*04a0*/  IADD3 R18, P2, R16, UR4, RZ ;  /* 0x0000000410127c10 */ /* 0x000fe4000ff5e0ff */
[----:B------:R-:W-:Y:S01]  /*04b0*/  IADD3 R20, P1, R16, R12, RZ ;  /* 0x0000000c10147210 */ /* 0x000fe20007f3e0ff */
[----:B------:R-:W-:Y:S01]  /*04c0*/  IMAD.WIDE R10, R25, 0x4, R12 ;  /* 0x00000004190a7825 */ /* 0x000fe200078e020c */
[----:B------:R-:W-:Y:S02]  /*04d0*/  IADD3 R12, R25, R7, RZ ;  /* 0x00000007190c7210 */ /* 0x000fe40007ffe0ff */
[----:B------:R-:W-:Y:S01]  /*04e0*/  IADD3.X R19, R17, UR5, RZ, P2, !PT ;  /* 0x0000000511137c10 */ /* 0x000fe200097fe4ff */
[----:B------:R-:W-:Y:S01]  /*04f0*/  IMAD.WIDE R22, R7, 0x4, R22 ;  /* 0x0000000407167825 */ /* 0x000fe200078e0216 */
[----:B------:R-:W-:-:S03]  /*0500*/  ULDC.64 UR4, c[0x0][0x208] ;  /* 0x0000820000047ab9 */ /* 0x000fc60000000a00 */
[----:B------:R-:W-:Y:S02]  /*0510*/  IMAD.WIDE R10, R7, 0x4, R10 ;  /* 0x00000004070a7825 */ /* 0x000fe400078e020a */
[----:B------:R-:W2:Y:S02]  /*0520*/  LDG.E.EL R22, desc[UR4][R22.64+0x4] ;  /* 0x0000040416167981 */ /* 0x000ea4000c2e1900 */
[----:B------:R-:W-:Y:S01]  /*0530*/  IMAD.X R21, R17, 0x1, R13, P1 ;  /* 0x0000000111157824 */ /* 0x000fe200008e060d */
[----:B------:R-:W-:Y:S01]  /*0540*/  IADD3 R17, R9, R12, RZ ;  /* 0x0000000c09117210 */ /* 0x000fe20007ffe0ff */
[----:B------:R-:W-:Y:S02]  /*0550*/  IMAD.IADD R27, R5, 0x1, R12 ;  /* 0x00000001051b7824 */ /* 0x000fe400078e020c */
[----:B------:R-:W3:Y:S01]  /*0560*/  LDC.64 R12, c[0x0][0x210] ;  /* 0x00008400ff0c7b82 */ /* 0x000ee20000000a00 */
[----:B------:R-:W-:Y:S01]  /*0570*/  IMAD.WIDE R28, R7, 0x4, R28 ;  /* 0x00000004071c7825 */ /* 0x000fe200078e021c */
[----:B------:R4:W5:Y:S03]  /*0580*/  LDG.E.EL R23, desc[UR4][R10.64+0x4] ;  /* 0x000004040a177981 */ /* 0x000966000c2e1900 */
[--C-:B-1----:R-:W-:Y:S01]  /*0590*/  IMAD.WIDE R26, R27, 0x4, R14.reuse ;  /* 0x000000041b1a7825 */ /* 0x102fe200078e020e */
[----:B------:R-:W2:Y:S03]  /*05a0*/  LDG.E.EL R24, desc[UR4][R28.64+0x4] ;  /* 0x000004041c187981 */ /* 0x000ea6000c2e1900 */
[----:B------:R-:W-:Y:S01]  /*05b0*/  IMAD.WIDE R14, R17, 0x4, R14 ;  /* 0x00000004110e7825 */ /* 0x000fe200078e020e */
[----:B------:R-:W2:Y:S01]  /*05c0*/  LDG.E.EL R25, desc[UR4][R26.64] ;  /* 0x000000041a197981 */ /* 0x000ea2000c2e1900 */
[----:B----4-:R-:W1:Y:S02]  /*05d0*/  LDC.64 R10, c[0x0][0x220] ;  /* 0x00008800ff0a7b82 */ /* 0x010e640000000a00 */
[----:B------:R-:W-:-:S02]  /*05e0*/  IMAD.WIDE R16, R5, 0x4, R18 ;  /* 0x0000000405107825 */ /* 0x000fc400078e0212 */
[----:B------:R-:W5:Y:S02]  /*05f0*/  LDG.E.EL R14, desc[UR4][R14.64] ;  /* 0x000000040e0e7981 */ /* 0x000f64000c2e1900 */
[----:B------:R-:W-:-:S04]  /*0600*/  IMAD.WIDE R18, R9, 0x4, R18 ;  /* 0x0000000409127825 */ /* 0x000fc800078e0212 */
[----:B------:R-:W-:-:S04]  /*0610*/  IMAD.WIDE R20, R7, 0x4, R20 ;  /* 0x0000000407147825 */ /* 0x000fc800078e0214 */
[C---:B------:R-:W-:Y:S02]  /*0620*/  IMAD.WIDE R16, R7.reuse, 0x4, R16 ;  /* 0x0000000407107825 */ /* 0x040fe400078e0210 */
[----:B------:R-:W4:Y:S02]  /*0630*/  LDG.E.EL R20, desc[UR4][R20.64+0x4] ;  /* 0x0000040414147981 */ /* 0x000f24000c2e1900 */
[----:B------:R-:W-:Y:S01]  /*0640*/  IMAD.WIDE R18, R7, 0x4, R18 ;  /* 0x0000000407127825 */ /* 0x000fe200078e0212 */
[----:B------:R-:W-:Y:S01]  /*0650*/  PRMT R7, R2, 0x9910, RZ ;  /* 0x0000991002077816 */ /* 0x000fe200000000ff */
[----:B------:R-:W4:Y:S04]  /*0660*/  LDG.E.EL R17, desc[UR4][R16.64] ;  /* 0x0000000410117981 */ /* 0x000f28000c2e1900 */
[----:B------:R-:W4:Y:S01]  /*0670*/  LDG.E.EL R19, desc[UR4][R18.64] ;  /* 0x0000000412137981 */ /* 0x000f22000c2e1900 */
[----:B-1----:R-:W-:-:S04]  /*0680*/  IMAD.WIDE R10, R7, 0x4, R10 ;  /* 0x00000004070a7825 */ /* 0x002fc800078e020a */
[----:B---3--:R-:W-:Y:S02]  /*0690*/  IMAD.WIDE R12, R3, 0x4, R12 ;  /* 0x00000004030c7825 */ /* 0x008fe400078e020c */
[----:B------:R-:W3:Y:S04]  /*06a0*/  LDG.E.EL R10, desc[UR4][R10.64] ;  /* 0x000000040a0a7981 */ /* 0x000ee8000c2e1900 */
[----:B------:R-:W3:Y:S01]  /*06b0*/  LDG.E.64 R2, desc[UR4][R12.64] ;  /* 0x000000040c027981 */ /* 0x000ee2000c1e1b00 */
[----:B------:R-:W-:Y:S02]  /*06c0*/  I2FP.F32.S32 R5, R5 ;  /* 0x0000000500057245 */ /* 0x000fe40000201400 */
[----:B------:R-:W-:-:S03]  /*06d0*/  I2FP.F32.S32 R9, R9 ;  /* 0x0000000900097245 */ /* 0x000fc60000201400 */
[----:B------:R-:W-:Y:S02]  /*06e0*/  FADD.SAT R4, R4, -R5 ;  /* 0x8000000504047221 */ /* 0x000fe40000002000 */
[----:B------:R-:W-:Y:S01]  /*06f0*/  FADD.SAT R9, R0, -R9 ;  /* 0x8000000900097221 */ /* 0x000fe20000002000 */
[----:B------:R-:W-:-:S05]  /*0700*/  I2FP.F32.S32 R5, R8 ;  /* 0x0000000800057245 */ /* 0x000fca0000201400 */
[----:B------:R-:W-:Y:S01]  /*0710*/  FADD.SAT R5, R6, -R5 ;  /* 0x8000000506057221 */ /* 0x000fe20000002000 */
[----:B--2---:R-:W-:Y:S01]  /*0720*/  FADD R22, -R25, R22 ;  /* 0x0000001619167221 */ /* 0x004fe20000000100 */
[----:B-----5:R-:W-:-:S03]  /*0730*/  FADD R23, -R14, R23 ;  /* 0x000000170e177221 */ /* 0x020fc60000000100 */
[----:B------:R-:W-:Y:S01]  /*0740*/  FFMA R22, R4, R22, R25 ;  /* 0x0000001604167223 */ /* 0x000fe20000000019 */
[----:B------:R-:W-:Y:S01]  /*0750*/  FFMA R23, R9, R23, R14 ;  /* 0x0000001709177223 */ /* 0x000fe2000000000e */
[----:B----4-:R-:W-:Y:S01]  /*0760*/  FADD R24, R24, -R17 ;  /* 0x8000001118187221 */ /* 0x010fe20000000000 */
[----:B------:R-:W-:-:S03]  /*0770*/  FADD R20, R20, -R19 ;  /* 0x8000001314147221 */ /* 0x000fc60000000000 */
[----:B------:R-:W-:Y:S01]  /*0780*/  FFMA R17, R4, R24, R17 ;  /* 0x0000001804117223 */ /* 0x000fe20000000011 */
[----:B------:R-:W-:-:S03]  /*0790*/  FFMA R20, R9, R20, R19 ;  /* 0x0000001409147223 */ /* 0x000fc60000000013 */
[----:B------:R-:W-:Y:S01]  /*07a0*/  FADD R17, -R22, R17 ;  /* 0x0000001116117221 */ /* 0x000fe20000000100 */
[----:B------:R-:W-:-:S03]  /*07b0*/  FADD R20, -R23, R20 ;  /* 0x0000001417147221 */ /* 0x000fc60000000100 */
[-C--:B------:R-:W-:Y:S01]  /*07c0*/  FFMA R17, R17, R5.reuse, R22 ;  /* 0x0000000511117223 */ /* 0x080fe20000000016 */
[--C-:B---3--:R-:W-:Y:S01]  /*07d0*/  FADD R2, R2, R10.reuse ;  /* 0x0000000a02027221 */ /* 0x108fe20000000000 */
[----:B------:R-:W-:Y:S01]  /*07e0*/  FFMA R20, R20, R5, R23 ;  /* 0x0000000514147223 */ /* 0x000fe20000000017 */
[----:B------:R-:W-:Y:S02]  /*07f0*/  FADD R3, R3, R10 ;  /* 0x0000000a03037221 */ /* 0x000fe40000000000 */
[----:B------:R-:W-:Y:S02]  /*0800*/  FADD R2, R2, R17 ;  /* 0x0000001102027221 */ /* 0x000fe40000000000 */
[----:B------:R-:W-:-:S05]  /*0810*/  FADD R3, R3, R20 ;  /* 0x0000001403037221 */ /* 0x000fca0000000000 */
[----:B------:R-:W-:Y:S01]  /*0820*/  STG.E.64 desc[UR4][R12.64], R2 ;  /* 0x000000020c007986 */ /* 0x000fe2000c101b04 */
[----:B------:R-:W-:Y:S05]  /*0830*/  EXIT ;  /* 0x000000000000794d */ /* 0x000fea0003800000 */
.L_x_0:
[----:B------:R-:W-:-:S00]  /*0840*/  BRA `(.L_x_0) ;  /* 0xfffffffc00fc7947 */ /* 0x000fc0000383ffff */
[----:B------:R-:W-:-:S00]  /*0850*/  NOP ;  /* 0x0000000000007918 */ /* 0x000fc00000000000 */
        /* <DEDUP_REMOVED lines=10> */
.L_x_1:


//--------------------- .nv.constant0.triton_poi_fused__to_copy__unsafe_index_add_arange_clamp_convolution_mul_sub_6 --------------------------
	.section	.nv.constant0.triton_poi_fused__to_copy__unsafe_index_add_arange_clamp_convolution_mul_sub_6,"a",@progbits
	.sectionflags	@""
	.align	4
.nv.constant0.triton_poi_fused__to_copy__unsafe_index_add_arange_clamp_convolution_mul_sub_6:
	.zero		556
